	.headerflags	@"EF_CUDA_TEXMODE_UNIFIED EF_CUDA_64BIT_ADDRESS EF_CUDA_ACCELERATORS EF_CUDA_SM90 EF_CUDA_VIRTUAL_SM(EF_CUDA_SM90)"
	.elftype	@"ET_EXEC"


//--------------------- .nv.info                  --------------------------
	.section	.nv.info,"",@"SHT_CUDA_INFO"
	.align	4


	//----- nvinfo : EIATTR_REGCOUNT
	.align		4
        /*0000*/ 	.byte	0x04, 0x2f
        /*0002*/ 	.short	(.L_1 - .L_0)
	.align		4
.L_0:
        /*0004*/ 	.word	index@(triton_poi_fused_clone_native_batch_norm_backward_36)
        /*0008*/ 	.word	0x00000010


	//----- nvinfo : EIATTR_MIN_STACK_SIZE
	.align		4
.L_1:
        /*000c*/ 	.byte	0x04, 0x12
        /*000e*/ 	.short	(.L_3 - .L_2)
	.align		4
.L_2:
        /*0010*/ 	.word	index@(triton_poi_fused_clone_native_batch_norm_backward_36)
        /*0014*/ 	.word	0x00000000


	//----- nvinfo : EIATTR_FRAME_SIZE
	.align		4
.L_3:
        /*0018*/ 	.byte	0x04, 0x11
        /*001a*/ 	.short	(.L_5 - .L_4)
	.align		4
.L_4:
        /*001c*/ 	.word	index@(triton_poi_fused_clone_native_batch_norm_backward_36)
        /*0020*/ 	.word	0x00000000


	//----- nvinfo : EIATTR_MIN_STACK_SIZE
	.align		4
.L_5:
        /*0024*/ 	.byte	0x04, 0x12
        /*0026*/ 	.short	(.L_7 - .L_6)
	.align		4
.L_6:
        /*0028*/ 	.word	index@(triton_poi_fused_clone_native_batch_norm_backward_36)
        /*002c*/ 	.word	0x00000000
.L_7:


//--------------------- .nv.info.triton_poi_fused_clone_native_batch_norm_backward_36 --------------------------
	.section	.nv.info.triton_poi_fused_clone_native_batch_norm_backward_36,"",@"SHT_CUDA_INFO"
	.sectionflags	@""
	.align	4


	//----- nvinfo : EIATTR_CUDA_API_VERSION
	.align		4
        /*0000*/ 	.byte	0x04, 0x37
        /*0002*/ 	.short	(.L_9 - .L_8)
.L_8:
        /*0004*/ 	.word	0x0000007c


	//----- nvinfo : EIATTR_KPARAM_INFO
	.align		4
.L_9:
        /*0008*/ 	.byte	0x04, 0x17
        /*000a*/ 	.short	(.L_11 - .L_10)
.L_10:
        /*000c*/ 	.word	0x00000000
        /*0010*/ 	.short	0x0003
        /*0012*/ 	.short	0x0018
        /*0014*/ 	.byte	0x00, 0xf0, 0x11, 0x00


	//----- nvinfo : EIATTR_KPARAM_INFO
	.align		4
.L_11:
        /*0018*/ 	.byte	0x04, 0x17
        /*001a*/ 	.short	(.L_13 - .L_12)
.L_12:
        /*001c*/ 	.word	0x00000000
        /*0020*/ 	.short	0x0002
        /*0022*/ 	.short	0x0010
        /*0024*/ 	.byte	0x00, 0xf4, 0x21, 0x00


	//----- nvinfo : EIATTR_KPARAM_INFO
	.align		4
.L_13:
        /*0028*/ 	.byte	0x04, 0x17
        /*002a*/ 	.short	(.L_15 - .L_14)
.L_14:
        /*002c*/ 	.word	0x00000000
        /*0030*/ 	.short	0x0001
        /*0032*/ 	.short	0x0008
        /*0034*/ 	.byte	0x00, 0xf4, 0x21, 0x00


	//----- nvinfo : EIATTR_KPARAM_INFO
	.align		4
.L_15:
        /*0038*/ 	.byte	0x04, 0x17
        /*003a*/ 	.short	(.L_17 - .L_16)
.L_16:
        /*003c*/ 	.word	0x00000000
        /*0040*/ 	.short	0x0000
        /*0042*/ 	.short	0x0000
        /*0044*/ 	.byte	0x00, 0xf4, 0x21, 0x00


	//----- nvinfo : EIATTR_SPARSE_MMA_MASK
	.align		4
.L_17:
        /*0048*/ 	.byte	0x03, 0x50
        /*004a*/ 	.short	0x0000


	//----- nvinfo : EIATTR_MAXREG_COUNT
	.align		4
        /*004c*/ 	.byte	0x03, 0x1b
        /*004e*/ 	.short	0x00ff


	//----- nvinfo : EIATTR_EXIT_INSTR_OFFSETS
	.align		4
        /*0050*/ 	.byte	0x04, 0x1c
        /*0052*/ 	.short	(.L_19 - .L_18)


	//   ....[0]....
.L_18:
        /*0054*/ 	.word	0x00000210


	//   ....[1]....
        /*0058*/ 	.word	0x00000230


	//----- nvinfo : EIATTR_REQNTID
	.align		4
.L_19:
        /*005c*/ 	.byte	0x04, 0x10
        /*005e*/ 	.short	(.L_21 - .L_20)
.L_20:
        /*0060*/ 	.word	0x00000080
        /*0064*/ 	.word	0x00000001
        /*0068*/ 	.word	0x00000001


	//----- nvinfo : EIATTR_CBANK_PARAM_SIZE
	.align		4
.L_21:
        /*006c*/ 	.byte	0x03, 0x19
        /*006e*/ 	.short	0x001c


	//----- nvinfo : EIATTR_PARAM_CBANK
	.align		4
        /*0070*/ 	.byte	0x04, 0x0a
        /*0072*/ 	.short	(.L_23 - .L_22)
	.align		4
.L_22:
        /*0074*/ 	.word	index@(.nv.constant0.triton_poi_fused_clone_native_batch_norm_backward_36)
        /*0078*/ 	.short	0x0210
        /*007a*/ 	.short	0x001c


	//----- nvinfo : EIATTR_SW_WAR
	.align		4
.L_23:
        /*007c*/ 	.byte	0x04, 0x36
        /*007e*/ 	.short	(.L_25 - .L_24)
.L_24:
        /*0080*/ 	.word	0x00000008
.L_25:


//--------------------- .nv.callgraph             --------------------------
	.section	.nv.callgraph,"",@"SHT_CUDA_CALLGRAPH"
	.align	4
	.sectionentsize	8
	.align		4
        /*0000*/ 	.word	0x00000000
	.align		4
        /*0004*/ 	.word	0xffffffff
	.align		4
        /*0008*/ 	.word	0x00000000
	.align		4
        /*000c*/ 	.word	0xfffffffe
	.align		4
        /*0010*/ 	.word	0x00000000
	.align		4
        /*0014*/ 	.word	0xfffffffd
	.align		4
        /*0018*/ 	.word	0x00000000
	.align		4
        /*001c*/ 	.word	0xfffffffc


//--------------------- .text.triton_poi_fused_clone_native_batch_norm_backward_36 --------------------------
	.section	.text.triton_poi_fused_clone_native_batch_norm_backward_36,"ax",@progbits
	.align	128
        .global         triton_poi_fused_clone_native_batch_norm_backward_36
        .type           triton_poi_fused_clone_native_batch_norm_backward_36,@function
        .size           triton_poi_fused_clone_native_batch_norm_backward_36,(.L_x_1 - triton_poi_fused_clone_native_batch_norm_backward_36)
        .other          triton_poi_fused_clone_native_batch_norm_backward_36,@"STO_CUDA_ENTRY STV_DEFAULT"
triton_poi_fused_clone_native_batch_norm_backward_36:
.text.triton_poi_fused_clone_native_batch_norm_backward_36:
[----:B------:R-:W0:Y:S02]  /*0000*/  LDC R1, c[0x0][0x28] ;  /* 0x00000a00ff017b82 */ /* 0x000e240000000800 */
[----:B------:R-:W1:Y:S01]  /*0010*/  S2R R0, SR_TID.X ;  /* 0x0000000000007919 */ /* 0x000e620000002100 */
[----:B------:R-:W2:Y:S01]  /*0020*/  LDC.64 R2, c[0x0][0x210] ;  /* 0x00008400ff027b82 */ /* 0x000ea20000000a00 */
[----:B------:R-:W-:Y:S01]  /*0030*/  CS2R R12, SRZ ;  /* 0x00000000000c7805 */ /* 0x000fe2000001ff00 */
[----:B------:R-:W-:Y:S01]  /*0040*/  ULDC.64 UR4, c[0x0][0x208] ;  /* 0x0000820000047ab9 */ /* 0x000fe20000000a00 */
[----:B------:R-:W3:Y:S05]  /*0050*/  S2R R9, SR_CTAID.X ;  /* 0x0000000000097919 */ /* 0x000eea0000002500 */
[----:B------:R-:W4:Y:S01]  /*0060*/  LDC.64 R4, c[0x0][0x218] ;  /* 0x00008600ff047b82 */ /* 0x000f220000000a00 */
[----:B-1----:R-:W-:-:S05]  /*0070*/  IMAD.SHL.U32 R0, R0, 0x2, RZ ;  /* 0x0000000200007824 */ /* 0x002fca00078e00ff */
[----:B------:R-:W-:-:S05]  /*0080*/  LOP3.LUT R0, R0, 0xfe, RZ, 0xc0, !PT ;  /* 0x000000fe00007812 */ /* 0x000fca00078ec0ff */
[----:B---3--:R-:W-:-:S04]  /*0090*/  IMAD R9, R9, 0x100, R0 ;  /* 0x0000010009097824 */ /* 0x008fc800078e0200 */
[C---:B------:R-:W-:Y:S01]  /*00a0*/  IMAD.HI R0, R9.reuse, 0x2e8ba2e9, RZ ;  /* 0x2e8ba2e909007827 */ /* 0x040fe200078e02ff */
[----:B------:R-:W-:-:S04]  /*00b0*/  ISETP.GE.AND P0, PT, R9, 0x1600, PT ;  /* 0x000016000900780c */ /* 0x000fc80003f06270 */
[----:B------:R-:W-:-:S04]  /*00c0*/  SHF.R.U32.HI R7, RZ, 0x1f, R0 ;  /* 0x0000001fff077819 */ /* 0x000fc80000011600 */
[CC--:B------:R-:W-:Y:S02]  /*00d0*/  LEA.HI.SX32 R6, R0.reuse, R7.reuse, 0x1a ;  /* 0x0000000700067211 */ /* 0x0c0fe400078fd2ff */
[-C--:B------:R-:W-:Y:S02]  /*00e0*/  LEA.HI.SX32 R8, R0, R7.reuse, 0x18 ;  /* 0x0000000700087211 */ /* 0x080fe400078fc2ff */
[C---:B------:R-:W-:Y:S01]  /*00f0*/  LEA.HI R10, R6.reuse, R6, RZ, 0x2 ;  /* 0x00000006060a7211 */ /* 0x040fe200078f10ff */
[----:B------:R-:W-:Y:S01]  /*0100*/  IMAD R11, R6, -0x160, R9 ;  /* 0xfffffea0060b7824 */ /* 0x000fe200078e0209 */
[----:B------:R-:W-:-:S03]  /*0110*/  LEA.HI.SX32 R0, R0, R7, 0x1c ;  /* 0x0000000700007211 */ /* 0x000fc600078fe2ff */
[----:B------:R-:W-:Y:S01]  /*0120*/  IMAD R8, R8, 0x898, R11 ;  /* 0x0000089808087824 */ /* 0x000fe200078e020b */
[----:B------:R-:W-:Y:S01]  /*0130*/  LOP3.LUT R11, R10, 0xfffffffc, RZ, 0xc0, !PT ;  /* 0xfffffffc0a0b7812 */ /* 0x000fe200078ec0ff */
[----:B------:R-:W-:-:S03]  /*0140*/  IMAD R7, R0, -0x58, R9 ;  /* 0xffffffa800077824 */ /* 0x000fc600078e0209 */
[----:B------:R-:W-:Y:S01]  /*0150*/  IADD3 R11, R6, -R11, RZ ;  /* 0x8000000b060b7210 */ /* 0x000fe20007ffe0ff */
[----:B----4-:R-:W-:Y:S01]  /*0160*/  IMAD.WIDE R4, R7, 0x4, R4 ;  /* 0x0000000407047825 */ /* 0x010fe200078e0204 */
[----:B------:R-:W-:Y:S01]  /*0170*/  IADD3 R8, R8, 0x210, RZ ;  /* 0x0000021008087810 */ /* 0x000fe20007ffe0ff */
[----:B------:R-:W1:Y:S03]  /*0180*/  LDC.64 R6, c[0x0][0x220] ;  /* 0x00008800ff067b82 */ /* 0x000e660000000a00 */
[----:B------:R-:W3:Y:S01]  /*0190*/  @!P0 LDG.E.EL.64 R12, desc[UR4][R4.64] ;  /* 0x00000004040c8981 */ /* 0x000ee2000c2e1b00 */
[----:B------:R-:W-:-:S04]  /*01a0*/  IMAD R11, R11, 0x1b8, R8 ;  /* 0x000001b80b0b7824 */ /* 0x000fc800078e0208 */
[----:B--2---:R-:W-:Y:S01]  /*01b0*/  IMAD.WIDE R2, R11, 0x4, R2 ;  /* 0x000000040b027825 */ /* 0x004fe200078e0202 */
[----:B------:R-:W-:-:S06]  /*01c0*/  CS2R R10, SRZ ;  /* 0x00000000000a7805 */ /* 0x000fcc000001ff00 */
[----:B------:R-:W3:Y:S01]  /*01d0*/  @!P0 LDG.E.64 R10, desc[UR4][R2.64] ;  /* 0x00000004020a8981 */ /* 0x000ee2000c1e1b00 */
[----:B-1----:R-:W-:-:S04]  /*01e0*/  IMAD.WIDE R6, R9, 0x4, R6 ;  /* 0x0000000409067825 */ /* 0x002fc800078e0206 */
[----:B---3--:R-:W-:Y:S01]  /*01f0*/  FADD R10, -R12, R10 ;  /* 0x0000000a0c0a7221 */ /* 0x008fe20000000100 */
[----:B------:R-:W-:Y:S01]  /*0200*/  FADD R11, -R13, R11 ;  /* 0x0000000b0d0b7221 */ /* 0x000fe20000000100 */
[----:B------:R-:W-:Y:S06]  /*0210*/  @P0 EXIT ;  /* 0x000000000000094d */ /* 0x000fec0003800000 */
[----:B------:R-:W-:Y:S01]  /*0220*/  STG.E.64 desc[UR4][R6.64], R10 ;  /* 0x0000000a06007986 */ /* 0x000fe2000c101b04 */
[----:B------:R-:W-:Y:S05]  /*0230*/  EXIT ;  /* 0x000000000000794d */ /* 0x000fea0003800000 */
.L_x_0:
[----:B------:R-:W-:-:S00]  /*0240*/  BRA `(.L_x_0) ;  /* 0xfffffffc00fc7947 */ /* 0x000fc0000383ffff */
[----:B------:R-:W-:-:S00]  /*0250*/  NOP ;  /* 0x0000000000007918 */ /* 0x000fc00000000000 */
        /* <DEDUP_REMOVED lines=10> */
.L_x_1:


//--------------------- .nv.constant0.triton_poi_fused_clone_native_batch_norm_backward_36 --------------------------
	.section	.nv.constant0.triton_poi_fused_clone_native_batch_norm_backward_36,"a",@progbits
	.sectionflags	@""
	.align	4
.nv.constant0.triton_poi_fused_clone_native_batch_norm_backward_36:
	.zero		556
